//
// Generated by NVIDIA NVVM Compiler
//
// Compiler Build ID: CL-36424714
// Cuda compilation tools, release 13.0, V13.0.88
// Based on NVVM 20.0.0
//

.version 9.0
.target sm_100
.address_size 64

	// .globl	_ZN3cub18CUB_300001_SM_10006detail11EmptyKernelIvEEvv
.global .align 1 .b8 _ZN34_INTERNAL_555eaedd_4_k_cu_dbd60d2f4cuda3std3__45__cpo5beginE[1];
.global .align 1 .b8 _ZN34_INTERNAL_555eaedd_4_k_cu_dbd60d2f4cuda3std3__45__cpo3endE[1];
.global .align 1 .b8 _ZN34_INTERNAL_555eaedd_4_k_cu_dbd60d2f4cuda3std3__45__cpo6cbeginE[1];
.global .align 1 .b8 _ZN34_INTERNAL_555eaedd_4_k_cu_dbd60d2f4cuda3std3__45__cpo4cendE[1];
.global .align 1 .b8 _ZN34_INTERNAL_555eaedd_4_k_cu_dbd60d2f4cuda3std3__45__cpo6rbeginE[1];
.global .align 1 .b8 _ZN34_INTERNAL_555eaedd_4_k_cu_dbd60d2f4cuda3std3__45__cpo4rendE[1];
.global .align 1 .b8 _ZN34_INTERNAL_555eaedd_4_k_cu_dbd60d2f4cuda3std3__45__cpo7crbeginE[1];
.global .align 1 .b8 _ZN34_INTERNAL_555eaedd_4_k_cu_dbd60d2f4cuda3std3__45__cpo5crendE[1];
.global .align 1 .b8 _ZN34_INTERNAL_555eaedd_4_k_cu_dbd60d2f4cuda3std3__436_GLOBAL__N__555eaedd_4_k_cu_dbd60d2f6ignoreE[1];
.global .align 1 .b8 _ZN34_INTERNAL_555eaedd_4_k_cu_dbd60d2f4cuda3std3__419piecewise_constructE[1];
.global .align 1 .b8 _ZN34_INTERNAL_555eaedd_4_k_cu_dbd60d2f4cuda3std3__48in_placeE[1];
.global .align 1 .b8 _ZN34_INTERNAL_555eaedd_4_k_cu_dbd60d2f4cuda3std3__420unreachable_sentinelE[1];
.global .align 1 .b8 _ZN34_INTERNAL_555eaedd_4_k_cu_dbd60d2f4cuda3std3__47nulloptE[1];
.global .align 1 .b8 _ZN34_INTERNAL_555eaedd_4_k_cu_dbd60d2f4cuda3std3__48unexpectE[1];
.global .align 1 .b8 _ZN34_INTERNAL_555eaedd_4_k_cu_dbd60d2f4cuda3std6ranges3__45__cpo4swapE[1];
.global .align 1 .b8 _ZN34_INTERNAL_555eaedd_4_k_cu_dbd60d2f4cuda3std6ranges3__45__cpo9iter_moveE[1];
.global .align 1 .b8 _ZN34_INTERNAL_555eaedd_4_k_cu_dbd60d2f4cuda3std6ranges3__45__cpo5beginE[1];
.global .align 1 .b8 _ZN34_INTERNAL_555eaedd_4_k_cu_dbd60d2f4cuda3std6ranges3__45__cpo3endE[1];
.global .align 1 .b8 _ZN34_INTERNAL_555eaedd_4_k_cu_dbd60d2f4cuda3std6ranges3__45__cpo6cbeginE[1];
.global .align 1 .b8 _ZN34_INTERNAL_555eaedd_4_k_cu_dbd60d2f4cuda3std6ranges3__45__cpo4cendE[1];
.global .align 1 .b8 _ZN34_INTERNAL_555eaedd_4_k_cu_dbd60d2f4cuda3std6ranges3__45__cpo7advanceE[1];
.global .align 1 .b8 _ZN34_INTERNAL_555eaedd_4_k_cu_dbd60d2f4cuda3std6ranges3__45__cpo9iter_swapE[1];
.global .align 1 .b8 _ZN34_INTERNAL_555eaedd_4_k_cu_dbd60d2f4cuda3std6ranges3__45__cpo4nextE[1];
.global .align 1 .b8 _ZN34_INTERNAL_555eaedd_4_k_cu_dbd60d2f4cuda3std6ranges3__45__cpo4prevE[1];
.global .align 1 .b8 _ZN34_INTERNAL_555eaedd_4_k_cu_dbd60d2f4cuda3std6ranges3__45__cpo4dataE[1];
.global .align 1 .b8 _ZN34_INTERNAL_555eaedd_4_k_cu_dbd60d2f4cuda3std6ranges3__45__cpo5cdataE[1];
.global .align 1 .b8 _ZN34_INTERNAL_555eaedd_4_k_cu_dbd60d2f4cuda3std6ranges3__45__cpo4sizeE[1];
.global .align 1 .b8 _ZN34_INTERNAL_555eaedd_4_k_cu_dbd60d2f4cuda3std6ranges3__45__cpo5ssizeE[1];
.global .align 1 .b8 _ZN34_INTERNAL_555eaedd_4_k_cu_dbd60d2f4cuda3std6ranges3__45__cpo8distanceE[1];
.global .align 1 .b8 _ZN34_INTERNAL_555eaedd_4_k_cu_dbd60d2f6thrust24THRUST_300001_SM_1000_NS8cuda_cub3parE[1];
.global .align 1 .b8 _ZN34_INTERNAL_555eaedd_4_k_cu_dbd60d2f6thrust24THRUST_300001_SM_1000_NS8cuda_cub10par_nosyncE[1];
.global .align 1 .b8 _ZN34_INTERNAL_555eaedd_4_k_cu_dbd60d2f6thrust24THRUST_300001_SM_1000_NS6system6detail10sequential3seqE[1];
.global .align 1 .b8 _ZN34_INTERNAL_555eaedd_4_k_cu_dbd60d2f6thrust24THRUST_300001_SM_1000_NS6system3cpp3parE[1];
.global .align 1 .b8 _ZN34_INTERNAL_555eaedd_4_k_cu_dbd60d2f6thrust24THRUST_300001_SM_1000_NS12placeholders2_1E[1];
.global .align 1 .b8 _ZN34_INTERNAL_555eaedd_4_k_cu_dbd60d2f6thrust24THRUST_300001_SM_1000_NS12placeholders2_2E[1];
.global .align 1 .b8 _ZN34_INTERNAL_555eaedd_4_k_cu_dbd60d2f6thrust24THRUST_300001_SM_1000_NS12placeholders2_3E[1];
.global .align 1 .b8 _ZN34_INTERNAL_555eaedd_4_k_cu_dbd60d2f6thrust24THRUST_300001_SM_1000_NS12placeholders2_4E[1];
.global .align 1 .b8 _ZN34_INTERNAL_555eaedd_4_k_cu_dbd60d2f6thrust24THRUST_300001_SM_1000_NS12placeholders2_5E[1];
.global .align 1 .b8 _ZN34_INTERNAL_555eaedd_4_k_cu_dbd60d2f6thrust24THRUST_300001_SM_1000_NS12placeholders2_6E[1];
.global .align 1 .b8 _ZN34_INTERNAL_555eaedd_4_k_cu_dbd60d2f6thrust24THRUST_300001_SM_1000_NS12placeholders2_7E[1];
.global .align 1 .b8 _ZN34_INTERNAL_555eaedd_4_k_cu_dbd60d2f6thrust24THRUST_300001_SM_1000_NS12placeholders2_8E[1];
.global .align 1 .b8 _ZN34_INTERNAL_555eaedd_4_k_cu_dbd60d2f6thrust24THRUST_300001_SM_1000_NS12placeholders2_9E[1];
.global .align 1 .b8 _ZN34_INTERNAL_555eaedd_4_k_cu_dbd60d2f6thrust24THRUST_300001_SM_1000_NS12placeholders3_10E[1];
.global .align 1 .b8 _ZN34_INTERNAL_555eaedd_4_k_cu_dbd60d2f6thrust24THRUST_300001_SM_1000_NS3seqE[1];
.global .align 1 .b8 _ZN34_INTERNAL_555eaedd_4_k_cu_dbd60d2f6thrust24THRUST_300001_SM_1000_NS6deviceE[1];

.visible .entry _ZN3cub18CUB_300001_SM_10006detail11EmptyKernelIvEEvv()
{


	ret;

}


// ===== COMPILED SASS (sm_100) =====

	.target	sm_100

	.elftype	@"ET_EXEC"


//--------------------- .note.nv.tkinfo           --------------------------
	.section	.note.nv.tkinfo,"",@"SHT_NOTE"
	.sectionflags	@"SHF_NOTE_NV_TKINFO"
	.tkinfo
        /*0018*/ 	.word	0x00000002
        /*0030*/ 	.string	""
        /*0030*/ 	.string	"ptxas"
        /*0030*/ 	.string	"Cuda compilation tools, release 13.0, V13.0.88"
        /*0030*/ 	.string	"Build cuda_13.0.r13.0/compiler.36424714_0"
        /*0030*/ 	.string	"-arch sm_100 -m 64 "



//--------------------- .note.nv.cuinfo           --------------------------
	.section	.note.nv.cuinfo,"",@"SHT_NOTE"
	.sectionflags	@"SHF_NOTE_NV_CUINFO"
        /*0018*/ 	.short	0x0002
        /*001a*/ 	.short	0x0064
        /*001c*/ 	.short	0x0082
	.zero		2


//--------------------- .nv.info                  --------------------------
	.section	.nv.info,"",@"SHT_CUDA_INFO"
	.align	4


	//----- nvinfo : EIATTR_REGCOUNT
	.align		4
        /*0000*/ 	.byte	0x04, 0x2f
        /*0002*/ 	.short	(.L_46 - .L_45)
	.align		4
.L_45:
        /*0004*/ 	.word	index@(_ZN3cub18CUB_300001_SM_10006detail11EmptyKernelIvEEvv)
        /*0008*/ 	.word	0x00000004


	//----- nvinfo : EIATTR_FRAME_SIZE
	.align		4
.L_46:
        /*000c*/ 	.byte	0x04, 0x11
        /*000e*/ 	.short	(.L_48 - .L_47)
	.align		4
.L_47:
        /*0010*/ 	.word	index@(_ZN3cub18CUB_300001_SM_10006detail11EmptyKernelIvEEvv)
        /*0014*/ 	.word	0x00000000


	//----- nvinfo : EIATTR_MIN_STACK_SIZE
	.align		4
.L_48:
        /*0018*/ 	.byte	0x04, 0x12
        /*001a*/ 	.short	(.L_50 - .L_49)
	.align		4
.L_49:
        /*001c*/ 	.word	index@(_ZN3cub18CUB_300001_SM_10006detail11EmptyKernelIvEEvv)
        /*0020*/ 	.word	0x00000000
.L_50:


//--------------------- .nv.compat                --------------------------
	.section	.nv.compat,"",@"SHT_CUDA_COMPAT_INFO"
	.align	4
        /*0000*/ 	.byte	0x02, 0x09, 0x00, 0x00, 0x02, 0x02, 0x01, 0x00, 0x02, 0x05, 0x05, 0x00, 0x03, 0x07, 0x01, 0x01
        /*0010*/ 	.byte	0x02, 0x03, 0x00, 0x00, 0x02, 0x06, 0x01, 0x00, 0x04, 0x0b, 0x08, 0x00, 0x09, 0x00, 0x00, 0x00
        /*0020*/ 	.byte	0x00, 0x00, 0x00, 0x00


//--------------------- .nv.info._ZN3cub18CUB_300001_SM_10006detail11EmptyKernelIvEEvv --------------------------
	.section	.nv.info._ZN3cub18CUB_300001_SM_10006detail11EmptyKernelIvEEvv,"",@"SHT_CUDA_INFO"
	.sectionflags	@""
	.align	4


	//----- nvinfo : EIATTR_CUDA_API_VERSION
	.align		4
        /*0000*/ 	.byte	0x04, 0x37
        /*0002*/ 	.short	(.L_52 - .L_51)
.L_51:
        /*0004*/ 	.word	0x00000082


	//----- nvinfo : EIATTR_SPARSE_MMA_MASK
	.align		4
.L_52:
        /*0008*/ 	.byte	0x03, 0x50
        /*000a*/ 	.short	0x0000


	//----- nvinfo : EIATTR_MAXREG_COUNT
	.align		4
        /*000c*/ 	.byte	0x03, 0x1b
        /*000e*/ 	.short	0x00ff


	//----- nvinfo : EIATTR_MERCURY_ISA_VERSION
	.align		4
        /*0010*/ 	.byte	0x03, 0x5f
        /*0012*/ 	.short	0x0101


	//----- nvinfo : EIATTR_VRC_CTA_INIT_COUNT
	.align		4
        /*0014*/ 	.byte	0x02, 0x4a
	.zero		1
	.zero		1


	//----- nvinfo : EIATTR_EXIT_INSTR_OFFSETS
	.align		4
        /*0018*/ 	.byte	0x04, 0x1c
        /*001a*/ 	.short	(.L_54 - .L_53)


	//   ....[0]....
.L_53:
        /*001c*/ 	.word	0x00000010


	//----- nvinfo : EIATTR_SW_WAR
	.align		4
.L_54:
        /*0020*/ 	.byte	0x04, 0x36
        /*0022*/ 	.short	(.L_56 - .L_55)
.L_55:
        /*0024*/ 	.word	0x00000008
.L_56:


//--------------------- .nv.callgraph             --------------------------
	.section	.nv.callgraph,"",@"SHT_CUDA_CALLGRAPH"
	.align	4
	.sectionentsize	8
	.align		4
        /*0000*/ 	.word	0x00000000
	.align		4
        /*0004*/ 	.word	0xffffffff
	.align		4
        /*0008*/ 	.word	0x00000000
	.align		4
        /*000c*/ 	.word	0xfffffffe
	.align		4
        /*0010*/ 	.word	0x00000000
	.align		4
        /*0014*/ 	.word	0xfffffffd
	.align		4
        /*0018*/ 	.word	0x00000000
	.align		4
        /*001c*/ 	.word	0xfffffffc


//--------------------- .nv.constant4             --------------------------
	.section	.nv.constant4,"a",@progbits
	.align	8
	.align		8
.nv.constant4:
        /*0000*/ 	.dword	_ZN34_INTERNAL_555eaedd_4_k_cu_dbd60d2f4cuda3std3__45__cpo5beginE
	.align		8
        /*0008*/ 	.dword	_ZN34_INTERNAL_555eaedd_4_k_cu_dbd60d2f4cuda3std3__45__cpo3endE
	.align		8
        /*0010*/ 	.dword	_ZN34_INTERNAL_555eaedd_4_k_cu_dbd60d2f4cuda3std3__45__cpo6cbeginE
	.align		8
        /*0018*/ 	.dword	_ZN34_INTERNAL_555eaedd_4_k_cu_dbd60d2f4cuda3std3__45__cpo4cendE
	.align		8
        /*0020*/ 	.dword	_ZN34_INTERNAL_555eaedd_4_k_cu_dbd60d2f4cuda3std3__45__cpo6rbeginE
	.align		8
        /*0028*/ 	.dword	_ZN34_INTERNAL_555eaedd_4_k_cu_dbd60d2f4cuda3std3__45__cpo4rendE
	.align		8
        /*0030*/ 	.dword	_ZN34_INTERNAL_555eaedd_4_k_cu_dbd60d2f4cuda3std3__45__cpo7crbeginE
	.align		8
        /*0038*/ 	.dword	_ZN34_INTERNAL_555eaedd_4_k_cu_dbd60d2f4cuda3std3__45__cpo5crendE
	.align		8
        /*0040*/ 	.dword	_ZN34_INTERNAL_555eaedd_4_k_cu_dbd60d2f4cuda3std3__436_GLOBAL__N__555eaedd_4_k_cu_dbd60d2f6ignoreE
	.align		8
        /*0048*/ 	.dword	_ZN34_INTERNAL_555eaedd_4_k_cu_dbd60d2f4cuda3std3__419piecewise_constructE
	.align		8
        /*0050*/ 	.dword	_ZN34_INTERNAL_555eaedd_4_k_cu_dbd60d2f4cuda3std3__48in_placeE
	.align		8
        /*0058*/ 	.dword	_ZN34_INTERNAL_555eaedd_4_k_cu_dbd60d2f4cuda3std3__420unreachable_sentinelE
	.align		8
        /*0060*/ 	.dword	_ZN34_INTERNAL_555eaedd_4_k_cu_dbd60d2f4cuda3std3__47nulloptE
	.align		8
        /*0068*/ 	.dword	_ZN34_INTERNAL_555eaedd_4_k_cu_dbd60d2f4cuda3std3__48unexpectE
	.align		8
        /*0070*/ 	.dword	_ZN34_INTERNAL_555eaedd_4_k_cu_dbd60d2f4cuda3std6ranges3__45__cpo4swapE
	.align		8
        /*0078*/ 	.dword	_ZN34_INTERNAL_555eaedd_4_k_cu_dbd60d2f4cuda3std6ranges3__45__cpo9iter_moveE
	.align		8
        /*0080*/ 	.dword	_ZN34_INTERNAL_555eaedd_4_k_cu_dbd60d2f4cuda3std6ranges3__45__cpo5beginE
	.align		8
        /*0088*/ 	.dword	_ZN34_INTERNAL_555eaedd_4_k_cu_dbd60d2f4cuda3std6ranges3__45__cpo3endE
	.align		8
        /*0090*/ 	.dword	_ZN34_INTERNAL_555eaedd_4_k_cu_dbd60d2f4cuda3std6ranges3__45__cpo6cbeginE
	.align		8
        /*0098*/ 	.dword	_ZN34_INTERNAL_555eaedd_4_k_cu_dbd60d2f4cuda3std6ranges3__45__cpo4cendE
	.align		8
        /*00a0*/ 	.dword	_ZN34_INTERNAL_555eaedd_4_k_cu_dbd60d2f4cuda3std6ranges3__45__cpo7advanceE
	.align		8
        /*00a8*/ 	.dword	_ZN34_INTERNAL_555eaedd_4_k_cu_dbd60d2f4cuda3std6ranges3__45__cpo9iter_swapE
	.align		8
        /*00b0*/ 	.dword	_ZN34_INTERNAL_555eaedd_4_k_cu_dbd60d2f4cuda3std6ranges3__45__cpo4nextE
	.align		8
        /*00b8*/ 	.dword	_ZN34_INTERNAL_555eaedd_4_k_cu_dbd60d2f4cuda3std6ranges3__45__cpo4prevE
	.align		8
        /*00c0*/ 	.dword	_ZN34_INTERNAL_555eaedd_4_k_cu_dbd60d2f4cuda3std6ranges3__45__cpo4dataE
	.align		8
        /*00c8*/ 	.dword	_ZN34_INTERNAL_555eaedd_4_k_cu_dbd60d2f4cuda3std6ranges3__45__cpo5cdataE
	.align		8
        /*00d0*/ 	.dword	_ZN34_INTERNAL_555eaedd_4_k_cu_dbd60d2f4cuda3std6ranges3__45__cpo4sizeE
	.align		8
        /*00d8*/ 	.dword	_ZN34_INTERNAL_555eaedd_4_k_cu_dbd60d2f4cuda3std6ranges3__45__cpo5ssizeE
	.align		8
        /*00e0*/ 	.dword	_ZN34_INTERNAL_555eaedd_4_k_cu_dbd60d2f4cuda3std6ranges3__45__cpo8distanceE
	.align		8
        /*00e8*/ 	.dword	_ZN34_INTERNAL_555eaedd_4_k_cu_dbd60d2f6thrust24THRUST_300001_SM_1000_NS8cuda_cub3parE
	.align		8
        /*00f0*/ 	.dword	_ZN34_INTERNAL_555eaedd_4_k_cu_dbd60d2f6thrust24THRUST_300001_SM_1000_NS8cuda_cub10par_nosyncE
	.align		8
        /*00f8*/ 	.dword	_ZN34_INTERNAL_555eaedd_4_k_cu_dbd60d2f6thrust24THRUST_300001_SM_1000_NS6system6detail10sequential3seqE
	.align		8
        /*0100*/ 	.dword	_ZN34_INTERNAL_555eaedd_4_k_cu_dbd60d2f6thrust24THRUST_300001_SM_1000_NS6system3cpp3parE
	.align		8
        /*0108*/ 	.dword	_ZN34_INTERNAL_555eaedd_4_k_cu_dbd60d2f6thrust24THRUST_300001_SM_1000_NS12placeholders2_1E
	.align		8
        /*0110*/ 	.dword	_ZN34_INTERNAL_555eaedd_4_k_cu_dbd60d2f6thrust24THRUST_300001_SM_1000_NS12placeholders2_2E
	.align		8
        /*0118*/ 	.dword	_ZN34_INTERNAL_555eaedd_4_k_cu_dbd60d2f6thrust24THRUST_300001_SM_1000_NS12placeholders2_3E
	.align		8
        /*0120*/ 	.dword	_ZN34_INTERNAL_555eaedd_4_k_cu_dbd60d2f6thrust24THRUST_300001_SM_1000_NS12placeholders2_4E
	.align		8
        /*0128*/ 	.dword	_ZN34_INTERNAL_555eaedd_4_k_cu_dbd60d2f6thrust24THRUST_300001_SM_1000_NS12placeholders2_5E
	.align		8
        /*0130*/ 	.dword	_ZN34_INTERNAL_555eaedd_4_k_cu_dbd60d2f6thrust24THRUST_300001_SM_1000_NS12placeholders2_6E
	.align		8
        /*0138*/ 	.dword	_ZN34_INTERNAL_555eaedd_4_k_cu_dbd60d2f6thrust24THRUST_300001_SM_1000_NS12placeholders2_7E
	.align		8
        /*0140*/ 	.dword	_ZN34_INTERNAL_555eaedd_4_k_cu_dbd60d2f6thrust24THRUST_300001_SM_1000_NS12placeholders2_8E
	.align		8
        /*0148*/ 	.dword	_ZN34_INTERNAL_555eaedd_4_k_cu_dbd60d2f6thrust24THRUST_300001_SM_1000_NS12placeholders2_9E
	.align		8
        /*0150*/ 	.dword	_ZN34_INTERNAL_555eaedd_4_k_cu_dbd60d2f6thrust24THRUST_300001_SM_1000_NS12placeholders3_10E
	.align		8
        /*0158*/ 	.dword	_ZN34_INTERNAL_555eaedd_4_k_cu_dbd60d2f6thrust24THRUST_300001_SM_1000_NS3seqE
	.align		8
        /*0160*/ 	.dword	_ZN34_INTERNAL_555eaedd_4_k_cu_dbd60d2f6thrust24THRUST_300001_SM_1000_NS6deviceE


//--------------------- .text._ZN3cub18CUB_300001_SM_10006detail11EmptyKernelIvEEvv --------------------------
	.section	.text._ZN3cub18CUB_300001_SM_10006detail11EmptyKernelIvEEvv,"ax",@progbits
	.align	128
        .global         _ZN3cub18CUB_300001_SM_10006detail11EmptyKernelIvEEvv
        .type           _ZN3cub18CUB_300001_SM_10006detail11EmptyKernelIvEEvv,@function
        .size           _ZN3cub18CUB_300001_SM_10006detail11EmptyKernelIvEEvv,(.L_x_1 - _ZN3cub18CUB_300001_SM_10006detail11EmptyKernelIvEEvv)
        .other          _ZN3cub18CUB_300001_SM_10006detail11EmptyKernelIvEEvv,@"STO_CUDA_ENTRY STV_DEFAULT"
_ZN3cub18CUB_300001_SM_10006detail11EmptyKernelIvEEvv:
.text._ZN3cub18CUB_300001_SM_10006detail11EmptyKernelIvEEvv:
[----:B------:R-:W-:Y:S01]  /*0000*/  LDC R1, c[0x0][0x37c] ;  /* 0x0000df00ff017b82 */ /* 0x000fe20000000800 */
[----:B------:R-:W-:Y:S05]  /*0010*/  EXIT ;  /* 0x000000000000794d */ /* 0x000fea0003800000 */
.L_x_0:
[----:B------:R-:W-:-:S00]  /*0020*/  BRA `(.L_x_0) ;  /* 0xfffffffc00fc7947 */ /* 0x000fc0000383ffff */
[----:B------:R-:W-:-:S00]  /*0030*/  NOP ;  /* 0x0000000000007918 */ /* 0x000fc00000000000 */
        /* <DEDUP_REMOVED lines=12> */
.L_x_1:


//--------------------- .nv.shared.reserved.0     --------------------------
	.section	.nv.shared.reserved.0,"aw",@nobits
	.weak		__nv_reservedSMEM_offset_0_alias
	.size		__nv_reservedSMEM_offset_0_alias, 0, 64
	.other		__nv_reservedSMEM_offset_0_alias,@"STO_CUDA_RESERVED_SHARED STV_DEFAULT"
__nv_reservedSMEM_offset_0_alias:
	.zero		0
	.zero		64


//--------------------- .nv.global                --------------------------
	.section	.nv.global,"aw",@nobits
.nv.global:
	.type		_ZN34_INTERNAL_555eaedd_4_k_cu_dbd60d2f6thrust24THRUST_300001_SM_1000_NS12placeholders2_8E,@object
	.size		_ZN34_INTERNAL_555eaedd_4_k_cu_dbd60d2f6thrust24THRUST_300001_SM_1000_NS12placeholders2_8E,(_ZN34_INTERNAL_555eaedd_4_k_cu_dbd60d2f4cuda3std3__436_GLOBAL__N__555eaedd_4_k_cu_dbd60d2f6ignoreE - _ZN34_INTERNAL_555eaedd_4_k_cu_dbd60d2f6thrust24THRUST_300001_SM_1000_NS12placeholders2_8E)
_ZN34_INTERNAL_555eaedd_4_k_cu_dbd60d2f6thrust24THRUST_300001_SM_1000_NS12placeholders2_8E:
	.zero		1
	.type		_ZN34_INTERNAL_555eaedd_4_k_cu_dbd60d2f4cuda3std3__436_GLOBAL__N__555eaedd_4_k_cu_dbd60d2f6ignoreE,@object
	.size		_ZN34_INTERNAL_555eaedd_4_k_cu_dbd60d2f4cuda3std3__436_GLOBAL__N__555eaedd_4_k_cu_dbd60d2f6ignoreE,(_ZN34_INTERNAL_555eaedd_4_k_cu_dbd60d2f4cuda3std6ranges3__45__cpo4dataE - _ZN34_INTERNAL_555eaedd_4_k_cu_dbd60d2f4cuda3std3__436_GLOBAL__N__555eaedd_4_k_cu_dbd60d2f6ignoreE)
_ZN34_INTERNAL_555eaedd_4_k_cu_dbd60d2f4cuda3std3__436_GLOBAL__N__555eaedd_4_k_cu_dbd60d2f6ignoreE:
	.zero		1
	.type		_ZN34_INTERNAL_555eaedd_4_k_cu_dbd60d2f4cuda3std6ranges3__45__cpo4dataE,@object
	.size		_ZN34_INTERNAL_555eaedd_4_k_cu_dbd60d2f4cuda3std6ranges3__45__cpo4dataE,(_ZN34_INTERNAL_555eaedd_4_k_cu_dbd60d2f6thrust24THRUST_300001_SM_1000_NS6system3cpp3parE - _ZN34_INTERNAL_555eaedd_4_k_cu_dbd60d2f4cuda3std6ranges3__45__cpo4dataE)
_ZN34_INTERNAL_555eaedd_4_k_cu_dbd60d2f4cuda3std6ranges3__45__cpo4dataE:
	.zero		1
	.type		_ZN34_INTERNAL_555eaedd_4_k_cu_dbd60d2f6thrust24THRUST_300001_SM_1000_NS6system3cpp3parE,@object
	.size		_ZN34_INTERNAL_555eaedd_4_k_cu_dbd60d2f6thrust24THRUST_300001_SM_1000_NS6system3cpp3parE,(_ZN34_INTERNAL_555eaedd_4_k_cu_dbd60d2f4cuda3std3__45__cpo5beginE - _ZN34_INTERNAL_555eaedd_4_k_cu_dbd60d2f6thrust24THRUST_300001_SM_1000_NS6system3cpp3parE)
_ZN34_INTERNAL_555eaedd_4_k_cu_dbd60d2f6thrust24THRUST_300001_SM_1000_NS6system3cpp3parE:
	.zero		1
	.type		_ZN34_INTERNAL_555eaedd_4_k_cu_dbd60d2f4cuda3std3__45__cpo5beginE,@object
	.size		_ZN34_INTERNAL_555eaedd_4_k_cu_dbd60d2f4cuda3std3__45__cpo5beginE,(_ZN34_INTERNAL_555eaedd_4_k_cu_dbd60d2f4cuda3std6ranges3__45__cpo5beginE - _ZN34_INTERNAL_555eaedd_4_k_cu_dbd60d2f4cuda3std3__45__cpo5beginE)
_ZN34_INTERNAL_555eaedd_4_k_cu_dbd60d2f4cuda3std3__45__cpo5beginE:
	.zero		1
	.type		_ZN34_INTERNAL_555eaedd_4_k_cu_dbd60d2f4cuda3std6ranges3__45__cpo5beginE,@object
	.size		_ZN34_INTERNAL_555eaedd_4_k_cu_dbd60d2f4cuda3std6ranges3__45__cpo5beginE,(_ZN34_INTERNAL_555eaedd_4_k_cu_dbd60d2f6thrust24THRUST_300001_SM_1000_NS6deviceE - _ZN34_INTERNAL_555eaedd_4_k_cu_dbd60d2f4cuda3std6ranges3__45__cpo5beginE)
_ZN34_INTERNAL_555eaedd_4_k_cu_dbd60d2f4cuda3std6ranges3__45__cpo5beginE:
	.zero		1
	.type		_ZN34_INTERNAL_555eaedd_4_k_cu_dbd60d2f6thrust24THRUST_300001_SM_1000_NS6deviceE,@object
	.size		_ZN34_INTERNAL_555eaedd_4_k_cu_dbd60d2f6thrust24THRUST_300001_SM_1000_NS6deviceE,(_ZN34_INTERNAL_555eaedd_4_k_cu_dbd60d2f4cuda3std3__47nulloptE - _ZN34_INTERNAL_555eaedd_4_k_cu_dbd60d2f6thrust24THRUST_300001_SM_1000_NS6deviceE)
_ZN34_INTERNAL_555eaedd_4_k_cu_dbd60d2f6thrust24THRUST_300001_SM_1000_NS6deviceE:
	.zero		1
	.type		_ZN34_INTERNAL_555eaedd_4_k_cu_dbd60d2f4cuda3std3__47nulloptE,@object
	.size		_ZN34_INTERNAL_555eaedd_4_k_cu_dbd60d2f4cuda3std3__47nulloptE,(_ZN34_INTERNAL_555eaedd_4_k_cu_dbd60d2f4cuda3std6ranges3__45__cpo8distanceE - _ZN34_INTERNAL_555eaedd_4_k_cu_dbd60d2f4cuda3std3__47nulloptE)
_ZN34_INTERNAL_555eaedd_4_k_cu_dbd60d2f4cuda3std3__47nulloptE:
	.zero		1
	.type		_ZN34_INTERNAL_555eaedd_4_k_cu_dbd60d2f4cuda3std6ranges3__45__cpo8distanceE,@object
	.size		_ZN34_INTERNAL_555eaedd_4_k_cu_dbd60d2f4cuda3std6ranges3__45__cpo8distanceE,(_ZN34_INTERNAL_555eaedd_4_k_cu_dbd60d2f6thrust24THRUST_300001_SM_1000_NS12placeholders2_4E - _ZN34_INTERNAL_555eaedd_4_k_cu_dbd60d2f4cuda3std6ranges3__45__cpo8distanceE)
_ZN34_INTERNAL_555eaedd_4_k_cu_dbd60d2f4cuda3std6ranges3__45__cpo8distanceE:
	.zero		1
	.type		_ZN34_INTERNAL_555eaedd_4_k_cu_dbd60d2f6thrust24THRUST_300001_SM_1000_NS12placeholders2_4E,@object
	.size		_ZN34_INTERNAL_555eaedd_4_k_cu_dbd60d2f6thrust24THRUST_300001_SM_1000_NS12placeholders2_4E,(_ZN34_INTERNAL_555eaedd_4_k_cu_dbd60d2f4cuda3std3__45__cpo6rbeginE - _ZN34_INTERNAL_555eaedd_4_k_cu_dbd60d2f6thrust24THRUST_300001_SM_1000_NS12placeholders2_4E)
_ZN34_INTERNAL_555eaedd_4_k_cu_dbd60d2f6thrust24THRUST_300001_SM_1000_NS12placeholders2_4E:
	.zero		1
	.type		_ZN34_INTERNAL_555eaedd_4_k_cu_dbd60d2f4cuda3std3__45__cpo6rbeginE,@object
	.size		_ZN34_INTERNAL_555eaedd_4_k_cu_dbd60d2f4cuda3std3__45__cpo6rbeginE,(_ZN34_INTERNAL_555eaedd_4_k_cu_dbd60d2f4cuda3std6ranges3__45__cpo7advanceE - _ZN34_INTERNAL_555eaedd_4_k_cu_dbd60d2f4cuda3std3__45__cpo6rbeginE)
_ZN34_INTERNAL_555eaedd_4_k_cu_dbd60d2f4cuda3std3__45__cpo6rbeginE:
	.zero		1
	.type		_ZN34_INTERNAL_555eaedd_4_k_cu_dbd60d2f4cuda3std6ranges3__45__cpo7advanceE,@object
	.size		_ZN34_INTERNAL_555eaedd_4_k_cu_dbd60d2f4cuda3std6ranges3__45__cpo7advanceE,(_ZN34_INTERNAL_555eaedd_4_k_cu_dbd60d2f6thrust24THRUST_300001_SM_1000_NS12placeholders3_10E - _ZN34_INTERNAL_555eaedd_4_k_cu_dbd60d2f4cuda3std6ranges3__45__cpo7advanceE)
_ZN34_INTERNAL_555eaedd_4_k_cu_dbd60d2f4cuda3std6ranges3__45__cpo7advanceE:
	.zero		1
	.type		_ZN34_INTERNAL_555eaedd_4_k_cu_dbd60d2f6thrust24THRUST_300001_SM_1000_NS12placeholders3_10E,@object
	.size		_ZN34_INTERNAL_555eaedd_4_k_cu_dbd60d2f6thrust24THRUST_300001_SM_1000_NS12placeholders3_10E,(_ZN34_INTERNAL_555eaedd_4_k_cu_dbd60d2f4cuda3std3__48in_placeE - _ZN34_INTERNAL_555eaedd_4_k_cu_dbd60d2f6thrust24THRUST_300001_SM_1000_NS12placeholders3_10E)
_ZN34_INTERNAL_555eaedd_4_k_cu_dbd60d2f6thrust24THRUST_300001_SM_1000_NS12placeholders3_10E:
	.zero		1
	.type		_ZN34_INTERNAL_555eaedd_4_k_cu_dbd60d2f4cuda3std3__48in_placeE,@object
	.size		_ZN34_INTERNAL_555eaedd_4_k_cu_dbd60d2f4cuda3std3__48in_placeE,(_ZN34_INTERNAL_555eaedd_4_k_cu_dbd60d2f4cuda3std6ranges3__45__cpo4sizeE - _ZN34_INTERNAL_555eaedd_4_k_cu_dbd60d2f4cuda3std3__48in_placeE)
_ZN34_INTERNAL_555eaedd_4_k_cu_dbd60d2f4cuda3std3__48in_placeE:
	.zero		1
	.type		_ZN34_INTERNAL_555eaedd_4_k_cu_dbd60d2f4cuda3std6ranges3__45__cpo4sizeE,@object
	.size		_ZN34_INTERNAL_555eaedd_4_k_cu_dbd60d2f4cuda3std6ranges3__45__cpo4sizeE,(_ZN34_INTERNAL_555eaedd_4_k_cu_dbd60d2f6thrust24THRUST_300001_SM_1000_NS12placeholders2_2E - _ZN34_INTERNAL_555eaedd_4_k_cu_dbd60d2f4cuda3std6ranges3__45__cpo4sizeE)
_ZN34_INTERNAL_555eaedd_4_k_cu_dbd60d2f4cuda3std6ranges3__45__cpo4sizeE:
	.zero		1
	.type		_ZN34_INTERNAL_555eaedd_4_k_cu_dbd60d2f6thrust24THRUST_300001_SM_1000_NS12placeholders2_2E,@object
	.size		_ZN34_INTERNAL_555eaedd_4_k_cu_dbd60d2f6thrust24THRUST_300001_SM_1000_NS12placeholders2_2E,(_ZN34_INTERNAL_555eaedd_4_k_cu_dbd60d2f4cuda3std3__45__cpo6cbeginE - _ZN34_INTERNAL_555eaedd_4_k_cu_dbd60d2f6thrust24THRUST_300001_SM_1000_NS12placeholders2_2E)
_ZN34_INTERNAL_555eaedd_4_k_cu_dbd60d2f6thrust24THRUST_300001_SM_1000_NS12placeholders2_2E:
	.zero		1
	.type		_ZN34_INTERNAL_555eaedd_4_k_cu_dbd60d2f4cuda3std3__45__cpo6cbeginE,@object
	.size		_ZN34_INTERNAL_555eaedd_4_k_cu_dbd60d2f4cuda3std3__45__cpo6cbeginE,(_ZN34_INTERNAL_555eaedd_4_k_cu_dbd60d2f4cuda3std6ranges3__45__cpo6cbeginE - _ZN34_INTERNAL_555eaedd_4_k_cu_dbd60d2f4cuda3std3__45__cpo6cbeginE)
_ZN34_INTERNAL_555eaedd_4_k_cu_dbd60d2f4cuda3std3__45__cpo6cbeginE:
	.zero		1
	.type		_ZN34_INTERNAL_555eaedd_4_k_cu_dbd60d2f4cuda3std6ranges3__45__cpo6cbeginE,@object
	.size		_ZN34_INTERNAL_555eaedd_4_k_cu_dbd60d2f4cuda3std6ranges3__45__cpo6cbeginE,(_ZN34_INTERNAL_555eaedd_4_k_cu_dbd60d2f6thrust24THRUST_300001_SM_1000_NS12placeholders2_6E - _ZN34_INTERNAL_555eaedd_4_k_cu_dbd60d2f4cuda3std6ranges3__45__cpo6cbeginE)
_ZN34_INTERNAL_555eaedd_4_k_cu_dbd60d2f4cuda3std6ranges3__45__cpo6cbeginE:
	.zero		1
	.type		_ZN34_INTERNAL_555eaedd_4_k_cu_dbd60d2f6thrust24THRUST_300001_SM_1000_NS12placeholders2_6E,@object
	.size		_ZN34_INTERNAL_555eaedd_4_k_cu_dbd60d2f6thrust24THRUST_300001_SM_1000_NS12placeholders2_6E,(_ZN34_INTERNAL_555eaedd_4_k_cu_dbd60d2f4cuda3std3__45__cpo7crbeginE - _ZN34_INTERNAL_555eaedd_4_k_cu_dbd60d2f6thrust24THRUST_300001_SM_1000_NS12placeholders2_6E)
_ZN34_INTERNAL_555eaedd_4_k_cu_dbd60d2f6thrust24THRUST_300001_SM_1000_NS12placeholders2_6E:
	.zero		1
	.type		_ZN34_INTERNAL_555eaedd_4_k_cu_dbd60d2f4cuda3std3__45__cpo7crbeginE,@object
	.size		_ZN34_INTERNAL_555eaedd_4_k_cu_dbd60d2f4cuda3std3__45__cpo7crbeginE,(_ZN34_INTERNAL_555eaedd_4_k_cu_dbd60d2f4cuda3std6ranges3__45__cpo4nextE - _ZN34_INTERNAL_555eaedd_4_k_cu_dbd60d2f4cuda3std3__45__cpo7crbeginE)
_ZN34_INTERNAL_555eaedd_4_k_cu_dbd60d2f4cuda3std3__45__cpo7crbeginE:
	.zero		1
	.type		_ZN34_INTERNAL_555eaedd_4_k_cu_dbd60d2f4cuda3std6ranges3__45__cpo4nextE,@object
	.size		_ZN34_INTERNAL_555eaedd_4_k_cu_dbd60d2f4cuda3std6ranges3__45__cpo4nextE,(_ZN34_INTERNAL_555eaedd_4_k_cu_dbd60d2f4cuda3std6ranges3__45__cpo4swapE - _ZN34_INTERNAL_555eaedd_4_k_cu_dbd60d2f4cuda3std6ranges3__45__cpo4nextE)
_ZN34_INTERNAL_555eaedd_4_k_cu_dbd60d2f4cuda3std6ranges3__45__cpo4nextE:
	.zero		1
	.type		_ZN34_INTERNAL_555eaedd_4_k_cu_dbd60d2f4cuda3std6ranges3__45__cpo4swapE,@object
	.size		_ZN34_INTERNAL_555eaedd_4_k_cu_dbd60d2f4cuda3std6ranges3__45__cpo4swapE,(_ZN34_INTERNAL_555eaedd_4_k_cu_dbd60d2f6thrust24THRUST_300001_SM_1000_NS8cuda_cub10par_nosyncE - _ZN34_INTERNAL_555eaedd_4_k_cu_dbd60d2f4cuda3std6ranges3__45__cpo4swapE)
_ZN34_INTERNAL_555eaedd_4_k_cu_dbd60d2f4cuda3std6ranges3__45__cpo4swapE:
	.zero		1
	.type		_ZN34_INTERNAL_555eaedd_4_k_cu_dbd60d2f6thrust24THRUST_300001_SM_1000_NS8cuda_cub10par_nosyncE,@object
	.size		_ZN34_INTERNAL_555eaedd_4_k_cu_dbd60d2f6thrust24THRUST_300001_SM_1000_NS8cuda_cub10par_nosyncE,(_ZN34_INTERNAL_555eaedd_4_k_cu_dbd60d2f6thrust24THRUST_300001_SM_1000_NS3seqE - _ZN34_INTERNAL_555eaedd_4_k_cu_dbd60d2f6thrust24THRUST_300001_SM_1000_NS8cuda_cub10par_nosyncE)
_ZN34_INTERNAL_555eaedd_4_k_cu_dbd60d2f6thrust24THRUST_300001_SM_1000_NS8cuda_cub10par_nosyncE:
	.zero		1
	.type		_ZN34_INTERNAL_555eaedd_4_k_cu_dbd60d2f6thrust24THRUST_300001_SM_1000_NS3seqE,@object
	.size		_ZN34_INTERNAL_555eaedd_4_k_cu_dbd60d2f6thrust24THRUST_300001_SM_1000_NS3seqE,(_ZN34_INTERNAL_555eaedd_4_k_cu_dbd60d2f4cuda3std3__420unreachable_sentinelE - _ZN34_INTERNAL_555eaedd_4_k_cu_dbd60d2f6thrust24THRUST_300001_SM_1000_NS3seqE)
_ZN34_INTERNAL_555eaedd_4_k_cu_dbd60d2f6thrust24THRUST_300001_SM_1000_NS3seqE:
	.zero		1
	.type		_ZN34_INTERNAL_555eaedd_4_k_cu_dbd60d2f4cuda3std3__420unreachable_sentinelE,@object
	.size		_ZN34_INTERNAL_555eaedd_4_k_cu_dbd60d2f4cuda3std3__420unreachable_sentinelE,(_ZN34_INTERNAL_555eaedd_4_k_cu_dbd60d2f4cuda3std6ranges3__45__cpo5ssizeE - _ZN34_INTERNAL_555eaedd_4_k_cu_dbd60d2f4cuda3std3__420unreachable_sentinelE)
_ZN34_INTERNAL_555eaedd_4_k_cu_dbd60d2f4cuda3std3__420unreachable_sentinelE:
	.zero		1
	.type		_ZN34_INTERNAL_555eaedd_4_k_cu_dbd60d2f4cuda3std6ranges3__45__cpo5ssizeE,@object
	.size		_ZN34_INTERNAL_555eaedd_4_k_cu_dbd60d2f4cuda3std6ranges3__45__cpo5ssizeE,(_ZN34_INTERNAL_555eaedd_4_k_cu_dbd60d2f6thrust24THRUST_300001_SM_1000_NS12placeholders2_3E - _ZN34_INTERNAL_555eaedd_4_k_cu_dbd60d2f4cuda3std6ranges3__45__cpo5ssizeE)
_ZN34_INTERNAL_555eaedd_4_k_cu_dbd60d2f4cuda3std6ranges3__45__cpo5ssizeE:
	.zero		1
	.type		_ZN34_INTERNAL_555eaedd_4_k_cu_dbd60d2f6thrust24THRUST_300001_SM_1000_NS12placeholders2_3E,@object
	.size		_ZN34_INTERNAL_555eaedd_4_k_cu_dbd60d2f6thrust24THRUST_300001_SM_1000_NS12placeholders2_3E,(_ZN34_INTERNAL_555eaedd_4_k_cu_dbd60d2f4cuda3std3__45__cpo4cendE - _ZN34_INTERNAL_555eaedd_4_k_cu_dbd60d2f6thrust24THRUST_300001_SM_1000_NS12placeholders2_3E)
_ZN34_INTERNAL_555eaedd_4_k_cu_dbd60d2f6thrust24THRUST_300001_SM_1000_NS12placeholders2_3E:
	.zero		1
	.type		_ZN34_INTERNAL_555eaedd_4_k_cu_dbd60d2f4cuda3std3__45__cpo4cendE,@object
	.size		_ZN34_INTERNAL_555eaedd_4_k_cu_dbd60d2f4cuda3std3__45__cpo4cendE,(_ZN34_INTERNAL_555eaedd_4_k_cu_dbd60d2f4cuda3std6ranges3__45__cpo4cendE - _ZN34_INTERNAL_555eaedd_4_k_cu_dbd60d2f4cuda3std3__45__cpo4cendE)
_ZN34_INTERNAL_555eaedd_4_k_cu_dbd60d2f4cuda3std3__45__cpo4cendE:
	.zero		1
	.type		_ZN34_INTERNAL_555eaedd_4_k_cu_dbd60d2f4cuda3std6ranges3__45__cpo4cendE,@object
	.size		_ZN34_INTERNAL_555eaedd_4_k_cu_dbd60d2f4cuda3std6ranges3__45__cpo4cendE,(_ZN34_INTERNAL_555eaedd_4_k_cu_dbd60d2f6thrust24THRUST_300001_SM_1000_NS12placeholders2_7E - _ZN34_INTERNAL_555eaedd_4_k_cu_dbd60d2f4cuda3std6ranges3__45__cpo4cendE)
_ZN34_INTERNAL_555eaedd_4_k_cu_dbd60d2f4cuda3std6ranges3__45__cpo4cendE:
	.zero		1
	.type		_ZN34_INTERNAL_555eaedd_4_k_cu_dbd60d2f6thrust24THRUST_300001_SM_1000_NS12placeholders2_7E,@object
	.size		_ZN34_INTERNAL_555eaedd_4_k_cu_dbd60d2f6thrust24THRUST_300001_SM_1000_NS12placeholders2_7E,(_ZN34_INTERNAL_555eaedd_4_k_cu_dbd60d2f4cuda3std3__45__cpo5crendE - _ZN34_INTERNAL_555eaedd_4_k_cu_dbd60d2f6thrust24THRUST_300001_SM_1000_NS12placeholders2_7E)
_ZN34_INTERNAL_555eaedd_4_k_cu_dbd60d2f6thrust24THRUST_300001_SM_1000_NS12placeholders2_7E:
	.zero		1
	.type		_ZN34_INTERNAL_555eaedd_4_k_cu_dbd60d2f4cuda3std3__45__cpo5crendE,@object
	.size		_ZN34_INTERNAL_555eaedd_4_k_cu_dbd60d2f4cuda3std3__45__cpo5crendE,(_ZN34_INTERNAL_555eaedd_4_k_cu_dbd60d2f4cuda3std6ranges3__45__cpo4prevE - _ZN34_INTERNAL_555eaedd_4_k_cu_dbd60d2f4cuda3std3__45__cpo5crendE)
_ZN34_INTERNAL_555eaedd_4_k_cu_dbd60d2f4cuda3std3__45__cpo5crendE:
	.zero		1
	.type		_ZN34_INTERNAL_555eaedd_4_k_cu_dbd60d2f4cuda3std6ranges3__45__cpo4prevE,@object
	.size		_ZN34_INTERNAL_555eaedd_4_k_cu_dbd60d2f4cuda3std6ranges3__45__cpo4prevE,(_ZN34_INTERNAL_555eaedd_4_k_cu_dbd60d2f4cuda3std6ranges3__45__cpo9iter_moveE - _ZN34_INTERNAL_555eaedd_4_k_cu_dbd60d2f4cuda3std6ranges3__45__cpo4prevE)
_ZN34_INTERNAL_555eaedd_4_k_cu_dbd60d2f4cuda3std6ranges3__45__cpo4prevE:
	.zero		1
	.type		_ZN34_INTERNAL_555eaedd_4_k_cu_dbd60d2f4cuda3std6ranges3__45__cpo9iter_moveE,@object
	.size		_ZN34_INTERNAL_555eaedd_4_k_cu_dbd60d2f4cuda3std6ranges3__45__cpo9iter_moveE,(_ZN34_INTERNAL_555eaedd_4_k_cu_dbd60d2f6thrust24THRUST_300001_SM_1000_NS6system6detail10sequential3seqE - _ZN34_INTERNAL_555eaedd_4_k_cu_dbd60d2f4cuda3std6ranges3__45__cpo9iter_moveE)
_ZN34_INTERNAL_555eaedd_4_k_cu_dbd60d2f4cuda3std6ranges3__45__cpo9iter_moveE:
	.zero		1
	.type		_ZN34_INTERNAL_555eaedd_4_k_cu_dbd60d2f6thrust24THRUST_300001_SM_1000_NS6system6detail10sequential3seqE,@object
	.size		_ZN34_INTERNAL_555eaedd_4_k_cu_dbd60d2f6thrust24THRUST_300001_SM_1000_NS6system6detail10sequential3seqE,(_ZN34_INTERNAL_555eaedd_4_k_cu_dbd60d2f6thrust24THRUST_300001_SM_1000_NS12placeholders2_9E - _ZN34_INTERNAL_555eaedd_4_k_cu_dbd60d2f6thrust24THRUST_300001_SM_1000_NS6system6detail10sequential3seqE)
_ZN34_INTERNAL_555eaedd_4_k_cu_dbd60d2f6thrust24THRUST_300001_SM_1000_NS6system6detail10sequential3seqE:
	.zero		1
	.type		_ZN34_INTERNAL_555eaedd_4_k_cu_dbd60d2f6thrust24THRUST_300001_SM_1000_NS12placeholders2_9E,@object
	.size		_ZN34_INTERNAL_555eaedd_4_k_cu_dbd60d2f6thrust24THRUST_300001_SM_1000_NS12placeholders2_9E,(_ZN34_INTERNAL_555eaedd_4_k_cu_dbd60d2f4cuda3std3__419piecewise_constructE - _ZN34_INTERNAL_555eaedd_4_k_cu_dbd60d2f6thrust24THRUST_300001_SM_1000_NS12placeholders2_9E)
_ZN34_INTERNAL_555eaedd_4_k_cu_dbd60d2f6thrust24THRUST_300001_SM_1000_NS12placeholders2_9E:
	.zero		1
	.type		_ZN34_INTERNAL_555eaedd_4_k_cu_dbd60d2f4cuda3std3__419piecewise_constructE,@object
	.size		_ZN34_INTERNAL_555eaedd_4_k_cu_dbd60d2f4cuda3std3__419piecewise_constructE,(_ZN34_INTERNAL_555eaedd_4_k_cu_dbd60d2f4cuda3std6ranges3__45__cpo5cdataE - _ZN34_INTERNAL_555eaedd_4_k_cu_dbd60d2f4cuda3std3__419piecewise_constructE)
_ZN34_INTERNAL_555eaedd_4_k_cu_dbd60d2f4cuda3std3__419piecewise_constructE:
	.zero		1
	.type		_ZN34_INTERNAL_555eaedd_4_k_cu_dbd60d2f4cuda3std6ranges3__45__cpo5cdataE,@object
	.size		_ZN34_INTERNAL_555eaedd_4_k_cu_dbd60d2f4cuda3std6ranges3__45__cpo5cdataE,(_ZN34_INTERNAL_555eaedd_4_k_cu_dbd60d2f6thrust24THRUST_300001_SM_1000_NS12placeholders2_1E - _ZN34_INTERNAL_555eaedd_4_k_cu_dbd60d2f4cuda3std6ranges3__45__cpo5cdataE)
_ZN34_INTERNAL_555eaedd_4_k_cu_dbd60d2f4cuda3std6ranges3__45__cpo5cdataE:
	.zero		1
	.type		_ZN34_INTERNAL_555eaedd_4_k_cu_dbd60d2f6thrust24THRUST_300001_SM_1000_NS12placeholders2_1E,@object
	.size		_ZN34_INTERNAL_555eaedd_4_k_cu_dbd60d2f6thrust24THRUST_300001_SM_1000_NS12placeholders2_1E,(_ZN34_INTERNAL_555eaedd_4_k_cu_dbd60d2f4cuda3std3__45__cpo3endE - _ZN34_INTERNAL_555eaedd_4_k_cu_dbd60d2f6thrust24THRUST_300001_SM_1000_NS12placeholders2_1E)
_ZN34_INTERNAL_555eaedd_4_k_cu_dbd60d2f6thrust24THRUST_300001_SM_1000_NS12placeholders2_1E:
	.zero		1
	.type		_ZN34_INTERNAL_555eaedd_4_k_cu_dbd60d2f4cuda3std3__45__cpo3endE,@object
	.size		_ZN34_INTERNAL_555eaedd_4_k_cu_dbd60d2f4cuda3std3__45__cpo3endE,(_ZN34_INTERNAL_555eaedd_4_k_cu_dbd60d2f4cuda3std6ranges3__45__cpo3endE - _ZN34_INTERNAL_555eaedd_4_k_cu_dbd60d2f4cuda3std3__45__cpo3endE)
_ZN34_INTERNAL_555eaedd_4_k_cu_dbd60d2f4cuda3std3__45__cpo3endE:
	.zero		1
	.type		_ZN34_INTERNAL_555eaedd_4_k_cu_dbd60d2f4cuda3std6ranges3__45__cpo3endE,@object
	.size		_ZN34_INTERNAL_555eaedd_4_k_cu_dbd60d2f4cuda3std6ranges3__45__cpo3endE,(_ZN34_INTERNAL_555eaedd_4_k_cu_dbd60d2f6thrust24THRUST_300001_SM_1000_NS12placeholders2_5E - _ZN34_INTERNAL_555eaedd_4_k_cu_dbd60d2f4cuda3std6ranges3__45__cpo3endE)
_ZN34_INTERNAL_555eaedd_4_k_cu_dbd60d2f4cuda3std6ranges3__45__cpo3endE:
	.zero		1
	.type		_ZN34_INTERNAL_555eaedd_4_k_cu_dbd60d2f6thrust24THRUST_300001_SM_1000_NS12placeholders2_5E,@object
	.size		_ZN34_INTERNAL_555eaedd_4_k_cu_dbd60d2f6thrust24THRUST_300001_SM_1000_NS12placeholders2_5E,(_ZN34_INTERNAL_555eaedd_4_k_cu_dbd60d2f4cuda3std3__45__cpo4rendE - _ZN34_INTERNAL_555eaedd_4_k_cu_dbd60d2f6thrust24THRUST_300001_SM_1000_NS12placeholders2_5E)
_ZN34_INTERNAL_555eaedd_4_k_cu_dbd60d2f6thrust24THRUST_300001_SM_1000_NS12placeholders2_5E:
	.zero		1
	.type		_ZN34_INTERNAL_555eaedd_4_k_cu_dbd60d2f4cuda3std3__45__cpo4rendE,@object
	.size		_ZN34_INTERNAL_555eaedd_4_k_cu_dbd60d2f4cuda3std3__45__cpo4rendE,(_ZN34_INTERNAL_555eaedd_4_k_cu_dbd60d2f4cuda3std6ranges3__45__cpo9iter_swapE - _ZN34_INTERNAL_555eaedd_4_k_cu_dbd60d2f4cuda3std3__45__cpo4rendE)
_ZN34_INTERNAL_555eaedd_4_k_cu_dbd60d2f4cuda3std3__45__cpo4rendE:
	.zero		1
	.type		_ZN34_INTERNAL_555eaedd_4_k_cu_dbd60d2f4cuda3std6ranges3__45__cpo9iter_swapE,@object
	.size		_ZN34_INTERNAL_555eaedd_4_k_cu_dbd60d2f4cuda3std6ranges3__45__cpo9iter_swapE,(_ZN34_INTERNAL_555eaedd_4_k_cu_dbd60d2f4cuda3std3__48unexpectE - _ZN34_INTERNAL_555eaedd_4_k_cu_dbd60d2f4cuda3std6ranges3__45__cpo9iter_swapE)
_ZN34_INTERNAL_555eaedd_4_k_cu_dbd60d2f4cuda3std6ranges3__45__cpo9iter_swapE:
	.zero		1
	.type		_ZN34_INTERNAL_555eaedd_4_k_cu_dbd60d2f4cuda3std3__48unexpectE,@object
	.size		_ZN34_INTERNAL_555eaedd_4_k_cu_dbd60d2f4cuda3std3__48unexpectE,(_ZN34_INTERNAL_555eaedd_4_k_cu_dbd60d2f6thrust24THRUST_300001_SM_1000_NS8cuda_cub3parE - _ZN34_INTERNAL_555eaedd_4_k_cu_dbd60d2f4cuda3std3__48unexpectE)
_ZN34_INTERNAL_555eaedd_4_k_cu_dbd60d2f4cuda3std3__48unexpectE:
	.zero		1
	.type		_ZN34_INTERNAL_555eaedd_4_k_cu_dbd60d2f6thrust24THRUST_300001_SM_1000_NS8cuda_cub3parE,@object
	.size		_ZN34_INTERNAL_555eaedd_4_k_cu_dbd60d2f6thrust24THRUST_300001_SM_1000_NS8cuda_cub3parE,(.L_29 - _ZN34_INTERNAL_555eaedd_4_k_cu_dbd60d2f6thrust24THRUST_300001_SM_1000_NS8cuda_cub3parE)
_ZN34_INTERNAL_555eaedd_4_k_cu_dbd60d2f6thrust24THRUST_300001_SM_1000_NS8cuda_cub3parE:
	.zero		1
.L_29:


//--------------------- .nv.constant0._ZN3cub18CUB_300001_SM_10006detail11EmptyKernelIvEEvv --------------------------
	.section	.nv.constant0._ZN3cub18CUB_300001_SM_10006detail11EmptyKernelIvEEvv,"a",@progbits
	.sectionflags	@""
	.align	4
.nv.constant0._ZN3cub18CUB_300001_SM_10006detail11EmptyKernelIvEEvv:
	.zero		896


//--------------------- SYMBOLS --------------------------

	.type		.nv.reservedSmem.offset0,@object
	.size		.nv.reservedSmem.offset0,0x4
